	.headerflags	@"EF_CUDA_TEXMODE_UNIFIED EF_CUDA_64BIT_ADDRESS EF_CUDA_ACCELERATORS EF_CUDA_SM90 EF_CUDA_VIRTUAL_SM(EF_CUDA_SM90)"
	.elftype	@"ET_EXEC"


//--------------------- .nv.info                  --------------------------
	.section	.nv.info,"",@"SHT_CUDA_INFO"
	.align	4


	//----- nvinfo : EIATTR_REGCOUNT
	.align		4
        /*0000*/ 	.byte	0x04, 0x2f
        /*0002*/ 	.short	(.L_1 - .L_0)
	.align		4
.L_0:
        /*0004*/ 	.word	index@(triton_poi_fused_cat_73)
        /*0008*/ 	.word	0x00000018


	//----- nvinfo : EIATTR_MIN_STACK_SIZE
	.align		4
.L_1:
        /*000c*/ 	.byte	0x04, 0x12
        /*000e*/ 	.short	(.L_3 - .L_2)
	.align		4
.L_2:
        /*0010*/ 	.word	index@(triton_poi_fused_cat_73)
        /*0014*/ 	.word	0x00000000


	//----- nvinfo : EIATTR_FRAME_SIZE
	.align		4
.L_3:
        /*0018*/ 	.byte	0x04, 0x11
        /*001a*/ 	.short	(.L_5 - .L_4)
	.align		4
.L_4:
        /*001c*/ 	.word	index@(triton_poi_fused_cat_73)
        /*0020*/ 	.word	0x00000000


	//----- nvinfo : EIATTR_MIN_STACK_SIZE
	.align		4
.L_5:
        /*0024*/ 	.byte	0x04, 0x12
        /*0026*/ 	.short	(.L_7 - .L_6)
	.align		4
.L_6:
        /*0028*/ 	.word	index@(triton_poi_fused_cat_73)
        /*002c*/ 	.word	0x00000000
.L_7:


//--------------------- .nv.info.triton_poi_fused_cat_73 --------------------------
	.section	.nv.info.triton_poi_fused_cat_73,"",@"SHT_CUDA_INFO"
	.sectionflags	@""
	.align	4


	//----- nvinfo : EIATTR_CUDA_API_VERSION
	.align		4
        /*0000*/ 	.byte	0x04, 0x37
        /*0002*/ 	.short	(.L_9 - .L_8)
.L_8:
        /*0004*/ 	.word	0x0000007c


	//----- nvinfo : EIATTR_KPARAM_INFO
	.align		4
.L_9:
        /*0008*/ 	.byte	0x04, 0x17
        /*000a*/ 	.short	(.L_11 - .L_10)
.L_10:
        /*000c*/ 	.word	0x00000000
        /*0010*/ 	.short	0x0005
        /*0012*/ 	.short	0x0028
        /*0014*/ 	.byte	0x00, 0xf0, 0x11, 0x00


	//----- nvinfo : EIATTR_KPARAM_INFO
	.align		4
.L_11:
        /*0018*/ 	.byte	0x04, 0x17
        /*001a*/ 	.short	(.L_13 - .L_12)
.L_12:
        /*001c*/ 	.word	0x00000000
        /*0020*/ 	.short	0x0004
        /*0022*/ 	.short	0x0020
        /*0024*/ 	.byte	0x00, 0xf4, 0x21, 0x00


	//----- nvinfo : EIATTR_KPARAM_INFO
	.align		4
.L_13:
        /*0028*/ 	.byte	0x04, 0x17
        /*002a*/ 	.short	(.L_15 - .L_14)
.L_14:
        /*002c*/ 	.word	0x00000000
        /*0030*/ 	.short	0x0003
        /*0032*/ 	.short	0x0018
        /*0034*/ 	.byte	0x00, 0xf4, 0x21, 0x00


	//----- nvinfo : EIATTR_KPARAM_INFO
	.align		4
.L_15:
        /*0038*/ 	.byte	0x04, 0x17
        /*003a*/ 	.short	(.L_17 - .L_16)
.L_16:
        /*003c*/ 	.word	0x00000000
        /*0040*/ 	.short	0x0002
        /*0042*/ 	.short	0x0010
        /*0044*/ 	.byte	0x00, 0xf4, 0x21, 0x00


	//----- nvinfo : EIATTR_KPARAM_INFO
	.align		4
.L_17:
        /*0048*/ 	.byte	0x04, 0x17
        /*004a*/ 	.short	(.L_19 - .L_18)
.L_18:
        /*004c*/ 	.word	0x00000000
        /*0050*/ 	.short	0x0001
        /*0052*/ 	.short	0x0008
        /*0054*/ 	.byte	0x00, 0xf4, 0x21, 0x00


	//----- nvinfo : EIATTR_KPARAM_INFO
	.align		4
.L_19:
        /*0058*/ 	.byte	0x04, 0x17
        /*005a*/ 	.short	(.L_21 - .L_20)
.L_20:
        /*005c*/ 	.word	0x00000000
        /*0060*/ 	.short	0x0000
        /*0062*/ 	.short	0x0000
        /*0064*/ 	.byte	0x00, 0xf4, 0x21, 0x00


	//----- nvinfo : EIATTR_SPARSE_MMA_MASK
	.align		4
.L_21:
        /*0068*/ 	.byte	0x03, 0x50
        /*006a*/ 	.short	0x0000


	//----- nvinfo : EIATTR_MAXREG_COUNT
	.align		4
        /*006c*/ 	.byte	0x03, 0x1b
        /*006e*/ 	.short	0x00ff


	//----- nvinfo : EIATTR_EXIT_INSTR_OFFSETS
	.align		4
        /*0070*/ 	.byte	0x04, 0x1c
        /*0072*/ 	.short	(.L_23 - .L_22)


	//   ....[0]....
.L_22:
        /*0074*/ 	.word	0x000001d0


	//----- nvinfo : EIATTR_REQNTID
	.align		4
.L_23:
        /*0078*/ 	.byte	0x04, 0x10
        /*007a*/ 	.short	(.L_25 - .L_24)
.L_24:
        /*007c*/ 	.word	0x00000080
        /*0080*/ 	.word	0x00000001
        /*0084*/ 	.word	0x00000001


	//----- nvinfo : EIATTR_CBANK_PARAM_SIZE
	.align		4
.L_25:
        /*0088*/ 	.byte	0x03, 0x19
        /*008a*/ 	.short	0x002c


	//----- nvinfo : EIATTR_PARAM_CBANK
	.align		4
        /*008c*/ 	.byte	0x04, 0x0a
        /*008e*/ 	.short	(.L_27 - .L_26)
	.align		4
.L_26:
        /*0090*/ 	.word	index@(.nv.constant0.triton_poi_fused_cat_73)
        /*0094*/ 	.short	0x0210
        /*0096*/ 	.short	0x002c


	//----- nvinfo : EIATTR_SW_WAR
	.align		4
.L_27:
        /*0098*/ 	.byte	0x04, 0x36
        /*009a*/ 	.short	(.L_29 - .L_28)
.L_28:
        /*009c*/ 	.word	0x00000008
.L_29:


//--------------------- .nv.callgraph             --------------------------
	.section	.nv.callgraph,"",@"SHT_CUDA_CALLGRAPH"
	.align	4
	.sectionentsize	8
	.align		4
        /*0000*/ 	.word	0x00000000
	.align		4
        /*0004*/ 	.word	0xffffffff
	.align		4
        /*0008*/ 	.word	0x00000000
	.align		4
        /*000c*/ 	.word	0xfffffffe
	.align		4
        /*0010*/ 	.word	0x00000000
	.align		4
        /*0014*/ 	.word	0xfffffffd
	.align		4
        /*0018*/ 	.word	0x00000000
	.align		4
        /*001c*/ 	.word	0xfffffffc


//--------------------- .text.triton_poi_fused_cat_73 --------------------------
	.section	.text.triton_poi_fused_cat_73,"ax",@progbits
	.align	128
        .global         triton_poi_fused_cat_73
        .type           triton_poi_fused_cat_73,@function
        .size           triton_poi_fused_cat_73,(.L_x_1 - triton_poi_fused_cat_73)
        .other          triton_poi_fused_cat_73,@"STO_CUDA_ENTRY STV_DEFAULT"
triton_poi_fused_cat_73:
.text.triton_poi_fused_cat_73:
[----:B------:R-:W-:Y:S01]  /*0000*/  LDC R1, c[0x0][0x28] ;  /* 0x00000a00ff017b82 */ /* 0x000fe20000000800 */
[----:B------:R-:W1:Y:S07]  /*0010*/  S2R R0, SR_TID.X ;  /* 0x0000000000007919 */ /* 0x000e6e0000002100 */
[----:B------:R-:W2:Y:S01]  /*0020*/  LDC.64 R4, c[0x0][0x210] ;  /* 0x00008400ff047b82 */ /* 0x000ea20000000a00 */
[----:B------:R-:W-:Y:S01]  /*0030*/  ULDC.64 UR4, c[0x0][0x208] ;  /* 0x0000820000047ab9 */ /* 0x000fe20000000a00 */
[----:B------:R-:W3:Y:S06]  /*0040*/  S2R R13, SR_CTAID.X ;  /* 0x00000000000d7919 */ /* 0x000eec0000002500 */
[----:B------:R-:W4:Y:S08]  /*0050*/  LDC.64 R6, c[0x0][0x218] ;  /* 0x00008600ff067b82 */ /* 0x000f300000000a00 */
[----:B------:R-:W5:Y:S08]  /*0060*/  LDC.64 R8, c[0x0][0x220] ;  /* 0x00008800ff087b82 */ /* 0x000f700000000a00 */
[----:B------:R-:W4:Y:S01]  /*0070*/  LDC.64 R10, c[0x0][0x228] ;  /* 0x00008a00ff0a7b82 */ /* 0x000f220000000a00 */
[----:B-1----:R-:W-:-:S04]  /*0080*/  LOP3.LUT R0, R0, 0x7f, RZ, 0xc0, !PT ;  /* 0x0000007f00007812 */ /* 0x002fc800078ec0ff */
[----:B---3--:R-:W-:-:S05]  /*0090*/  LEA R13, R13, R0, 0x7 ;  /* 0x000000000d0d7211 */ /* 0x008fca00078e38ff */
[----:B--2---:R-:W-:-:S05]  /*00a0*/  IMAD.WIDE R4, R13, 0x4, R4 ;  /* 0x000000040d047825 */ /* 0x004fca00078e0204 */
[----:B------:R4:W2:Y:S01]  /*00b0*/  LDG.E R15, desc[UR4][R4.64] ;  /* 0x00000004040f7981 */ /* 0x0008a2000c1e1900 */
[----:B------:R-:W-:-:S05]  /*00c0*/  IMAD.HI R0, R13, 0x2aaaaaab, RZ ;  /* 0x2aaaaaab0d007827 */ /* 0x000fca00078e02ff */
[----:B------:R-:W-:-:S04]  /*00d0*/  SHF.R.U32.HI R3, RZ, 0x1f, R0 ;  /* 0x0000001fff037819 */ /* 0x000fc80000011600 */
[----:B------:R-:W-:Y:S02]  /*00e0*/  LEA.HI.SX32 R0, R0, R3, 0x17 ;  /* 0x0000000300007211 */ /* 0x000fe400078fbaff */
[----:B------:R-:W1:Y:S03]  /*00f0*/  LDC.64 R2, c[0x0][0x230] ;  /* 0x00008c00ff027b82 */ /* 0x000e660000000a00 */
[----:B------:R-:W-:-:S04]  /*0100*/  IMAD R13, R0, -0xc00, R13 ;  /* 0xfffff400000d7824 */ /* 0x000fc800078e020d */
[----:B------:R-:W-:-:S04]  /*0110*/  IMAD R13, R0, 0x12600, R13 ;  /* 0x00012600000d7824 */ /* 0x000fc800078e020d */
[----:B------:R-:W-:Y:S02]  /*0120*/  IMAD R17, R0, 0xc00, R13 ;  /* 0x00000c0000117824 */ /* 0x000fe400078e020d */
[----:B----4-:R-:W-:-:S04]  /*0130*/  IMAD.WIDE R4, R13, 0x4, R6 ;  /* 0x000000040d047825 */ /* 0x010fc800078e0206 */
[----:B------:R-:W-:Y:S02]  /*0140*/  IMAD R19, R0, 0xc00, R17 ;  /* 0x00000c0000137824 */ /* 0x000fe400078e0211 */
[----:B-----5:R-:W-:-:S04]  /*0150*/  IMAD.WIDE R6, R17, 0x4, R8 ;  /* 0x0000000411067825 */ /* 0x020fc800078e0208 */
[----:B------:R-:W-:Y:S02]  /*0160*/  IMAD R21, R0, 0xc00, R19 ;  /* 0x00000c0000157824 */ /* 0x000fe400078e0213 */
[----:B0-----:R-:W-:-:S04]  /*0170*/  IMAD.WIDE R8, R19, 0x4, R10 ;  /* 0x0000000413087825 */ /* 0x001fc800078e020a */
[----:B-1----:R-:W-:Y:S01]  /*0180*/  IMAD.WIDE R2, R21, 0x4, R2 ;  /* 0x0000000415027825 */ /* 0x002fe200078e0202 */
[----:B--2---:R-:W-:Y:S04]  /*0190*/  STG.E desc[UR4][R4.64], R15 ;  /* 0x0000000f04007986 */ /* 0x004fe8000c101904 */
[----:B------:R-:W-:Y:S04]  /*01a0*/  STG.E desc[UR4][R6.64], R15 ;  /* 0x0000000f06007986 */ /* 0x000fe8000c101904 */
[----:B------:R-:W-:Y:S04]  /*01b0*/  STG.E desc[UR4][R8.64], R15 ;  /* 0x0000000f08007986 */ /* 0x000fe8000c101904 */
[----:B------:R-:W-:Y:S01]  /*01c0*/  STG.E desc[UR4][R2.64], R15 ;  /* 0x0000000f02007986 */ /* 0x000fe2000c101904 */
[----:B------:R-:W-:Y:S05]  /*01d0*/  EXIT ;  /* 0x000000000000794d */ /* 0x000fea0003800000 */
.L_x_0:
[----:B------:R-:W-:-:S00]  /*01e0*/  BRA `(.L_x_0) ;  /* 0xfffffffc00fc7947 */ /* 0x000fc0000383ffff */
[----:B------:R-:W-:-:S00]  /*01f0*/  NOP ;  /* 0x0000000000007918 */ /* 0x000fc00000000000 */
        /* <DEDUP_REMOVED lines=8> */
.L_x_1:


//--------------------- .nv.constant0.triton_poi_fused_cat_73 --------------------------
	.section	.nv.constant0.triton_poi_fused_cat_73,"a",@progbits
	.sectionflags	@""
	.align	4
.nv.constant0.triton_poi_fused_cat_73:
	.zero		572
